//
// Generated by NVIDIA NVVM Compiler
//
// Compiler Build ID: CL-36424714
// Cuda compilation tools, release 13.0, V13.0.88
// Based on NVVM 20.0.0
//

.version 9.0
.target sm_100
.address_size 64

	// .globl	_Z17convolutionSharedPfS_S_iiiii
// _ZZ17convolutionSharedPfS_S_iiiiiE9sharedMem has been demoted
// _ZZ17convolutionSharedPfS_S_iiiiiE4tile has been demoted

.visible .entry _Z17convolutionSharedPfS_S_iiiii(
	.param .u64 .ptr .align 1 _Z17convolutionSharedPfS_S_iiiii_param_0,
	.param .u64 .ptr .align 1 _Z17convolutionSharedPfS_S_iiiii_param_1,
	.param .u64 .ptr .align 1 _Z17convolutionSharedPfS_S_iiiii_param_2,
	.param .u32 _Z17convolutionSharedPfS_S_iiiii_param_3,
	.param .u32 _Z17convolutionSharedPfS_S_iiiii_param_4,
	.param .u32 _Z17convolutionSharedPfS_S_iiiii_param_5,
	.param .u32 _Z17convolutionSharedPfS_S_iiiii_param_6,
	.param .u32 _Z17convolutionSharedPfS_S_iiiii_param_7
)
{
	.reg .pred 	%p<39>;
	.reg .b32 	%r<116>;
	.reg .b32 	%f<118>;
	.reg .b64 	%rd<34>;
	// demoted variable
	.shared .align 4 .b8 _ZZ17convolutionSharedPfS_S_iiiiiE9sharedMem[36];
	// demoted variable
	.shared .align 4 .b8 _ZZ17convolutionSharedPfS_S_iiiiiE4tile[3888];
	ld.param.u64 	%rd6, [_Z17convolutionSharedPfS_S_iiiii_param_0];
	ld.param.u64 	%rd4, [_Z17convolutionSharedPfS_S_iiiii_param_1];
	ld.param.u64 	%rd5, [_Z17convolutionSharedPfS_S_iiiii_param_2];
	ld.param.u32 	%r50, [_Z17convolutionSharedPfS_S_iiiii_param_3];
	ld.param.u32 	%r51, [_Z17convolutionSharedPfS_S_iiiii_param_4];
	ld.param.u32 	%r52, [_Z17convolutionSharedPfS_S_iiiii_param_5];
	ld.param.u32 	%r53, [_Z17convolutionSharedPfS_S_iiiii_param_6];
	ld.param.u32 	%r54, [_Z17convolutionSharedPfS_S_iiiii_param_7];
	cvta.to.global.u64 	%rd1, %rd6;
	mov.u32 	%r55, %ctaid.y;
	shl.b32 	%r56, %r55, 4;
	mov.u32 	%r1, %tid.y;
	add.s32 	%r2, %r56, %r1;
	mov.u32 	%r57, %ctaid.x;
	shl.b32 	%r58, %r57, 4;
	mov.u32 	%r3, %tid.x;
	add.s32 	%r4, %r58, %r3;
	max.u32 	%r59, %r3, %r1;
	setp.ge.u32 	%p3, %r59, %r53;
	@%p3 bra 	$L__BB0_2;
	cvta.to.global.u64 	%rd7, %rd5;
	mad.lo.s32 	%r60, %r53, %r1, %r3;
	mul.wide.u32 	%rd8, %r60, 4;
	add.s64 	%rd9, %rd7, %rd8;
	ld.global.f32 	%f42, [%rd9];
	mov.u32 	%r61, _ZZ17convolutionSharedPfS_S_iiiiiE9sharedMem;
	mad.lo.s32 	%r62, %r1, 12, %r61;
	shl.b32 	%r63, %r3, 2;
	add.s32 	%r64, %r62, %r63;
	st.shared.f32 	[%r64], %f42;
	bar.sync 	0;
$L__BB0_2:
	setp.lt.s32 	%p4, %r52, 1;
	@%p4 bra 	$L__BB0_58;
	sub.s32 	%r66, %r1, %r54;
	sub.s32 	%r67, %r3, %r54;
	setp.gt.s32 	%p5, %r66, -1;
	setp.lt.s32 	%p6, %r66, %r50;
	and.pred  	%p7, %p5, %p6;
	setp.gt.s32 	%p8, %r67, -1;
	setp.lt.s32 	%p9, %r67, %r51;
	and.pred  	%p10, %p8, %p9;
	and.pred  	%p1, %p7, %p10;
	mov.u32 	%r68, _ZZ17convolutionSharedPfS_S_iiiiiE4tile;
	mad.lo.s32 	%r69, %r1, 72, %r68;
	shl.b32 	%r70, %r3, 2;
	add.s32 	%r5, %r69, %r70;
	mad.lo.s32 	%r71, %r66, %r51, %r67;
	mul.lo.s32 	%r6, %r71, %r52;
	and.b32  	%r7, %r52, 7;
	setp.lt.u32 	%p12, %r52, 8;
	mov.b32 	%r107, 0;
	@%p12 bra 	$L__BB0_30;
	and.b32  	%r107, %r52, 2147483640;
	mov.b32 	%r105, 0;
	not.pred 	%p13, %p1;
	cvt.s64.s32 	%rd12, %r6;
$L__BB0_5:
	.pragma "nounroll";
	mad.lo.s32 	%r10, %r105, 1296, %r5;
	@%p13 bra 	$L__BB0_7;
	add.s32 	%r74, %r105, %r6;
	mul.wide.s32 	%rd10, %r74, 4;
	add.s64 	%rd11, %rd1, %rd10;
	ld.global.f32 	%f43, [%rd11];
	st.shared.f32 	[%r10], %f43;
	bra.uni 	$L__BB0_8;
$L__BB0_7:
	mov.b32 	%r73, 0;
	st.shared.u32 	[%r10], %r73;
$L__BB0_8:
	cvt.u64.u32 	%rd13, %r105;
	add.s64 	%rd14, %rd13, %rd12;
	shl.b64 	%rd15, %rd14, 2;
	add.s64 	%rd2, %rd1, %rd15;
	@%p1 bra 	$L__BB0_10;
	mov.b32 	%r75, 0;
	st.shared.u32 	[%r10+1296], %r75;
	bra.uni 	$L__BB0_11;
$L__BB0_10:
	ld.global.f32 	%f44, [%rd2+4];
	st.shared.f32 	[%r10+1296], %f44;
$L__BB0_11:
	@%p1 bra 	$L__BB0_13;
	mov.b32 	%r76, 0;
	st.shared.u32 	[%r10+2592], %r76;
	bra.uni 	$L__BB0_14;
$L__BB0_13:
	ld.global.f32 	%f45, [%rd2+8];
	st.shared.f32 	[%r10+2592], %f45;
$L__BB0_14:
	@%p1 bra 	$L__BB0_16;
	mov.b32 	%r77, 0;
	st.shared.u32 	[%r10+3888], %r77;
	bra.uni 	$L__BB0_17;
$L__BB0_16:
	ld.global.f32 	%f46, [%rd2+12];
	st.shared.f32 	[%r10+3888], %f46;
$L__BB0_17:
	@%p1 bra 	$L__BB0_19;
	mov.b32 	%r78, 0;
	st.shared.u32 	[%r10+5184], %r78;
	bra.uni 	$L__BB0_20;
$L__BB0_19:
	ld.global.f32 	%f47, [%rd2+16];
	st.shared.f32 	[%r10+5184], %f47;
$L__BB0_20:
	@%p1 bra 	$L__BB0_22;
	mov.b32 	%r79, 0;
	st.shared.u32 	[%r10+6480], %r79;
	bra.uni 	$L__BB0_23;
$L__BB0_22:
	ld.global.f32 	%f48, [%rd2+20];
	st.shared.f32 	[%r10+6480], %f48;
$L__BB0_23:
	@%p1 bra 	$L__BB0_25;
	mov.b32 	%r80, 0;
	st.shared.u32 	[%r10+7776], %r80;
	bra.uni 	$L__BB0_26;
$L__BB0_25:
	ld.global.f32 	%f49, [%rd2+24];
	st.shared.f32 	[%r10+7776], %f49;
$L__BB0_26:
	@%p1 bra 	$L__BB0_28;
	mov.b32 	%r81, 0;
	st.shared.u32 	[%r10+9072], %r81;
	bra.uni 	$L__BB0_29;
$L__BB0_28:
	ld.global.f32 	%f50, [%rd2+28];
	st.shared.f32 	[%r10+9072], %f50;
$L__BB0_29:
	add.s32 	%r105, %r105, 8;
	setp.ne.s32 	%p14, %r105, %r107;
	@%p14 bra 	$L__BB0_5;
$L__BB0_30:
	setp.eq.s32 	%p15, %r7, 0;
	@%p15 bra 	$L__BB0_58;
	and.b32  	%r13, %r52, 3;
	setp.lt.u32 	%p16, %r7, 4;
	@%p16 bra 	$L__BB0_45;
	mad.lo.s32 	%r14, %r107, 1296, %r5;
	@%p1 bra 	$L__BB0_34;
	mov.b32 	%r82, 0;
	st.shared.u32 	[%r14], %r82;
	bra.uni 	$L__BB0_35;
$L__BB0_34:
	add.s32 	%r83, %r107, %r6;
	mul.wide.s32 	%rd16, %r83, 4;
	add.s64 	%rd17, %rd1, %rd16;
	ld.global.f32 	%f51, [%rd17];
	st.shared.f32 	[%r14], %f51;
$L__BB0_35:
	cvt.s64.s32 	%rd18, %r6;
	cvt.u64.u32 	%rd19, %r107;
	add.s64 	%rd20, %rd19, %rd18;
	shl.b64 	%rd21, %rd20, 2;
	add.s64 	%rd3, %rd1, %rd21;
	@%p1 bra 	$L__BB0_37;
	mov.b32 	%r84, 0;
	st.shared.u32 	[%r14+1296], %r84;
	bra.uni 	$L__BB0_38;
$L__BB0_37:
	ld.global.f32 	%f52, [%rd3+4];
	st.shared.f32 	[%r14+1296], %f52;
$L__BB0_38:
	@%p1 bra 	$L__BB0_40;
	mov.b32 	%r85, 0;
	st.shared.u32 	[%r14+2592], %r85;
	bra.uni 	$L__BB0_41;
$L__BB0_40:
	ld.global.f32 	%f53, [%rd3+8];
	st.shared.f32 	[%r14+2592], %f53;
$L__BB0_41:
	@%p1 bra 	$L__BB0_43;
	mov.b32 	%r86, 0;
	st.shared.u32 	[%r14+3888], %r86;
	bra.uni 	$L__BB0_44;
$L__BB0_43:
	ld.global.f32 	%f54, [%rd3+12];
	st.shared.f32 	[%r14+3888], %f54;
$L__BB0_44:
	add.s32 	%r107, %r107, 4;
$L__BB0_45:
	setp.eq.s32 	%p17, %r13, 0;
	@%p17 bra 	$L__BB0_58;
	setp.eq.s32 	%p18, %r13, 1;
	@%p18 bra 	$L__BB0_54;
	mad.lo.s32 	%r17, %r107, 1296, %r5;
	@%p1 bra 	$L__BB0_49;
	mov.b32 	%r87, 0;
	st.shared.u32 	[%r17], %r87;
	bra.uni 	$L__BB0_50;
$L__BB0_49:
	add.s32 	%r88, %r107, %r6;
	mul.wide.s32 	%rd22, %r88, 4;
	add.s64 	%rd23, %rd1, %rd22;
	ld.global.f32 	%f55, [%rd23];
	st.shared.f32 	[%r17], %f55;
$L__BB0_50:
	@%p1 bra 	$L__BB0_52;
	mov.b32 	%r89, 0;
	st.shared.u32 	[%r17+1296], %r89;
	bra.uni 	$L__BB0_53;
$L__BB0_52:
	cvt.s64.s32 	%rd24, %r6;
	cvt.u64.u32 	%rd25, %r107;
	add.s64 	%rd26, %rd25, %rd24;
	shl.b64 	%rd27, %rd26, 2;
	add.s64 	%rd28, %rd1, %rd27;
	ld.global.f32 	%f56, [%rd28+4];
	st.shared.f32 	[%r17+1296], %f56;
$L__BB0_53:
	add.s32 	%r107, %r107, 2;
$L__BB0_54:
	and.b32  	%r90, %r52, 1;
	setp.eq.b32 	%p19, %r90, 1;
	not.pred 	%p20, %p19;
	@%p20 bra 	$L__BB0_58;
	@%p1 bra 	$L__BB0_57;
	mad.lo.s32 	%r91, %r107, 1296, %r5;
	mov.b32 	%r92, 0;
	st.shared.u32 	[%r91], %r92;
	bra.uni 	$L__BB0_58;
$L__BB0_57:
	add.s32 	%r93, %r107, %r6;
	mul.wide.s32 	%rd29, %r93, 4;
	add.s64 	%rd30, %rd1, %rd29;
	ld.global.f32 	%f57, [%rd30];
	mad.lo.s32 	%r94, %r107, 1296, %r5;
	st.shared.f32 	[%r94], %f57;
$L__BB0_58:
	setp.lt.s32 	%p21, %r52, 1;
	bar.sync 	0;
	setp.lt.s32 	%p22, %r54, 0;
	mov.f32 	%f96, 0f00000000;
	or.pred  	%p23, %p22, %p21;
	@%p23 bra 	$L__BB0_102;
	shl.b32 	%r96, %r54, 1;
	max.s32 	%r20, %r96, 0;
	and.b32  	%r21, %r52, 7;
	add.s32 	%r22, %r21, -1;
	and.b32  	%r23, %r52, 3;
	and.b32  	%r24, %r52, 2147483640;
	and.b32  	%r25, %r52, 1;
	neg.s32 	%r26, %r24;
	mov.f32 	%f96, 0f00000000;
	mov.b32 	%r109, 0;
$L__BB0_60:
	add.s32 	%r28, %r109, %r3;
	shl.b32 	%r98, %r28, 2;
	mov.u32 	%r99, _ZZ17convolutionSharedPfS_S_iiiiiE4tile;
	add.s32 	%r29, %r99, %r98;
	shl.b32 	%r100, %r109, 2;
	mov.u32 	%r101, _ZZ17convolutionSharedPfS_S_iiiiiE9sharedMem;
	add.s32 	%r30, %r101, %r100;
	add.s32 	%r31, %r29, 5184;
	mov.b32 	%r110, 0;
$L__BB0_61:
	mov.u32 	%r32, %r110;
	setp.ge.s32 	%p24, %r28, %r51;
	setp.lt.u32 	%p25, %r52, 8;
	add.s32 	%r33, %r32, %r1;
	setp.ge.s32 	%p26, %r33, %r50;
	or.pred  	%p2, %p26, %p24;
	mad.lo.s32 	%r34, %r32, 12, %r30;
	mov.b32 	%r114, 0;
	@%p25 bra 	$L__BB0_80;
	mad.lo.s32 	%r111, %r33, 72, %r31;
	mov.u32 	%r112, %r26;
$L__BB0_63:
	.pragma "nounroll";
	@%p2 bra 	$L__BB0_65;
	ld.shared.f32 	%f61, [%r111+-5184];
	ld.shared.f32 	%f62, [%r34];
	fma.rn.f32 	%f96, %f61, %f62, %f96;
$L__BB0_65:
	@%p2 bra 	$L__BB0_67;
	ld.shared.f32 	%f63, [%r111+-3888];
	ld.shared.f32 	%f64, [%r34];
	fma.rn.f32 	%f96, %f63, %f64, %f96;
$L__BB0_67:
	@%p2 bra 	$L__BB0_69;
	ld.shared.f32 	%f65, [%r111+-2592];
	ld.shared.f32 	%f66, [%r34];
	fma.rn.f32 	%f96, %f65, %f66, %f96;
$L__BB0_69:
	@%p2 bra 	$L__BB0_71;
	ld.shared.f32 	%f67, [%r111+-1296];
	ld.shared.f32 	%f68, [%r34];
	fma.rn.f32 	%f96, %f67, %f68, %f96;
$L__BB0_71:
	@%p2 bra 	$L__BB0_73;
	ld.shared.f32 	%f69, [%r111];
	ld.shared.f32 	%f70, [%r34];
	fma.rn.f32 	%f96, %f69, %f70, %f96;
$L__BB0_73:
	@%p2 bra 	$L__BB0_75;
	ld.shared.f32 	%f71, [%r111+1296];
	ld.shared.f32 	%f72, [%r34];
	fma.rn.f32 	%f96, %f71, %f72, %f96;
$L__BB0_75:
	@%p2 bra 	$L__BB0_77;
	ld.shared.f32 	%f73, [%r111+2592];
	ld.shared.f32 	%f74, [%r34];
	fma.rn.f32 	%f96, %f73, %f74, %f96;
$L__BB0_77:
	@%p2 bra 	$L__BB0_79;
	ld.shared.f32 	%f75, [%r111+3888];
	ld.shared.f32 	%f76, [%r34];
	fma.rn.f32 	%f96, %f75, %f76, %f96;
$L__BB0_79:
	add.s32 	%r112, %r112, 8;
	add.s32 	%r111, %r111, 10368;
	setp.ne.s32 	%p27, %r112, 0;
	mov.u32 	%r114, %r24;
	@%p27 bra 	$L__BB0_63;
$L__BB0_80:
	setp.eq.s32 	%p28, %r21, 0;
	@%p28 bra 	$L__BB0_100;
	mad.lo.s32 	%r41, %r33, 72, %r29;
	setp.lt.u32 	%p29, %r22, 3;
	@%p29 bra 	$L__BB0_91;
	mad.lo.s32 	%r42, %r114, 1296, %r41;
	@%p2 bra 	$L__BB0_84;
	ld.shared.f32 	%f78, [%r42];
	ld.shared.f32 	%f79, [%r34];
	fma.rn.f32 	%f96, %f78, %f79, %f96;
$L__BB0_84:
	@%p2 bra 	$L__BB0_86;
	ld.shared.f32 	%f80, [%r42+1296];
	ld.shared.f32 	%f81, [%r34];
	fma.rn.f32 	%f96, %f80, %f81, %f96;
$L__BB0_86:
	@%p2 bra 	$L__BB0_88;
	ld.shared.f32 	%f82, [%r42+2592];
	ld.shared.f32 	%f83, [%r34];
	fma.rn.f32 	%f96, %f82, %f83, %f96;
$L__BB0_88:
	@%p2 bra 	$L__BB0_90;
	ld.shared.f32 	%f84, [%r42+3888];
	ld.shared.f32 	%f85, [%r34];
	fma.rn.f32 	%f96, %f84, %f85, %f96;
$L__BB0_90:
	add.s32 	%r114, %r114, 4;
$L__BB0_91:
	setp.eq.s32 	%p30, %r23, 0;
	@%p30 bra 	$L__BB0_100;
	setp.eq.s32 	%p31, %r23, 1;
	mov.f32 	%f115, %f96;
	@%p31 bra 	$L__BB0_98;
	mad.lo.s32 	%r45, %r114, 1296, %r41;
	@%p2 bra 	$L__BB0_95;
	ld.shared.f32 	%f87, [%r45];
	ld.shared.f32 	%f88, [%r34];
	fma.rn.f32 	%f96, %f87, %f88, %f96;
$L__BB0_95:
	@%p2 bra 	$L__BB0_97;
	ld.shared.f32 	%f89, [%r45+1296];
	ld.shared.f32 	%f90, [%r34];
	fma.rn.f32 	%f96, %f89, %f90, %f96;
$L__BB0_97:
	add.s32 	%r114, %r114, 2;
	mov.f32 	%f115, %f96;
$L__BB0_98:
	setp.eq.s32 	%p32, %r25, 0;
	or.pred  	%p33, %p32, %p2;
	selp.f32 	%f96, %f96, %f115, %p32;
	@%p33 bra 	$L__BB0_100;
	mad.lo.s32 	%r103, %r114, 1296, %r41;
	ld.shared.f32 	%f91, [%r103];
	ld.shared.f32 	%f92, [%r34];
	fma.rn.f32 	%f96, %f91, %f92, %f115;
$L__BB0_100:
	add.s32 	%r110, %r32, 1;
	setp.ne.s32 	%p34, %r32, %r20;
	@%p34 bra 	$L__BB0_61;
	add.s32 	%r49, %r109, 1;
	setp.ne.s32 	%p35, %r109, %r20;
	mov.u32 	%r109, %r49;
	@%p35 bra 	$L__BB0_60;
$L__BB0_102:
	setp.ge.s32 	%p36, %r2, %r50;
	setp.ge.s32 	%p37, %r4, %r51;
	or.pred  	%p38, %p36, %p37;
	@%p38 bra 	$L__BB0_104;
	mad.lo.s32 	%r104, %r51, %r2, %r4;
	cvta.to.global.u64 	%rd31, %rd4;
	mul.wide.s32 	%rd32, %r104, 4;
	add.s64 	%rd33, %rd31, %rd32;
	st.global.f32 	[%rd33], %f96;
$L__BB0_104:
	ret;

}


// ===== COMPILED SASS (sm_100) =====

	.target	sm_100

	.elftype	@"ET_EXEC"


//--------------------- .note.nv.tkinfo           --------------------------
	.section	.note.nv.tkinfo,"",@"SHT_NOTE"
	.sectionflags	@"SHF_NOTE_NV_TKINFO"
	.tkinfo
        /*0018*/ 	.word	0x00000002
        /*0030*/ 	.string	""
        /*0030*/ 	.string	"ptxas"
        /*0030*/ 	.string	"Cuda compilation tools, release 13.0, V13.0.88"
        /*0030*/ 	.string	"Build cuda_13.0.r13.0/compiler.36424714_0"
        /*0030*/ 	.string	"-arch sm_100 -m 64 "



//--------------------- .note.nv.cuinfo           --------------------------
	.section	.note.nv.cuinfo,"",@"SHT_NOTE"
	.sectionflags	@"SHF_NOTE_NV_CUINFO"
        /*0018*/ 	.short	0x0002
        /*001a*/ 	.short	0x0064
        /*001c*/ 	.short	0x0082
	.zero		2


//--------------------- .nv.info                  --------------------------
	.section	.nv.info,"",@"SHT_CUDA_INFO"
	.align	4


	//----- nvinfo : EIATTR_REGCOUNT
	.align		4
        /*0000*/ 	.byte	0x04, 0x2f
        /*0002*/ 	.short	(.L_1 - .L_0)
	.align		4
.L_0:
        /*0004*/ 	.word	index@(_Z17convolutionSharedPfS_S_iiiii)
        /*0008*/ 	.word	0x00000020


	//----- nvinfo : EIATTR_FRAME_SIZE
	.align		4
.L_1:
        /*000c*/ 	.byte	0x04, 0x11
        /*000e*/ 	.short	(.L_3 - .L_2)
	.align		4
.L_2:
        /*0010*/ 	.word	index@(_Z17convolutionSharedPfS_S_iiiii)
        /*0014*/ 	.word	0x00000000


	//----- nvinfo : EIATTR_MIN_STACK_SIZE
	.align		4
.L_3:
        /*0018*/ 	.byte	0x04, 0x12
        /*001a*/ 	.short	(.L_5 - .L_4)
	.align		4
.L_4:
        /*001c*/ 	.word	index@(_Z17convolutionSharedPfS_S_iiiii)
        /*0020*/ 	.word	0x00000000
.L_5:


//--------------------- .nv.compat                --------------------------
	.section	.nv.compat,"",@"SHT_CUDA_COMPAT_INFO"
	.align	4
        /*0000*/ 	.byte	0x02, 0x09, 0x00, 0x00, 0x02, 0x02, 0x01, 0x00, 0x02, 0x05, 0x05, 0x00, 0x03, 0x07, 0x01, 0x01
        /*0010*/ 	.byte	0x02, 0x03, 0x00, 0x00, 0x02, 0x06, 0x01, 0x00, 0x04, 0x0b, 0x08, 0x00, 0x09, 0x00, 0x00, 0x00
        /*0020*/ 	.byte	0x00, 0x00, 0x00, 0x00


//--------------------- .nv.info._Z17convolutionSharedPfS_S_iiiii --------------------------
	.section	.nv.info._Z17convolutionSharedPfS_S_iiiii,"",@"SHT_CUDA_INFO"
	.sectionflags	@""
	.align	4


	//----- nvinfo : EIATTR_CUDA_API_VERSION
	.align		4
        /*0000*/ 	.byte	0x04, 0x37
        /*0002*/ 	.short	(.L_7 - .L_6)
.L_6:
        /*0004*/ 	.word	0x00000082


	//----- nvinfo : EIATTR_KPARAM_INFO
	.align		4
.L_7:
        /*0008*/ 	.byte	0x04, 0x17
        /*000a*/ 	.short	(.L_9 - .L_8)
.L_8:
        /*000c*/ 	.word	0x00000000
        /*0010*/ 	.short	0x0007
        /*0012*/ 	.short	0x0028
        /*0014*/ 	.byte	0x00, 0xf0, 0x11, 0x00


	//----- nvinfo : EIATTR_KPARAM_INFO
	.align		4
.L_9:
        /*0018*/ 	.byte	0x04, 0x17
        /*001a*/ 	.short	(.L_11 - .L_10)
.L_10:
        /*001c*/ 	.word	0x00000000
        /*0020*/ 	.short	0x0006
        /*0022*/ 	.short	0x0024
        /*0024*/ 	.byte	0x00, 0xf0, 0x11, 0x00


	//----- nvinfo : EIATTR_KPARAM_INFO
	.align		4
.L_11:
        /*0028*/ 	.byte	0x04, 0x17
        /*002a*/ 	.short	(.L_13 - .L_12)
.L_12:
        /*002c*/ 	.word	0x00000000
        /*0030*/ 	.short	0x0005
        /*0032*/ 	.short	0x0020
        /*0034*/ 	.byte	0x00, 0xf0, 0x11, 0x00


	//----- nvinfo : EIATTR_KPARAM_INFO
	.align		4
.L_13:
        /*0038*/ 	.byte	0x04, 0x17
        /*003a*/ 	.short	(.L_15 - .L_14)
.L_14:
        /*003c*/ 	.word	0x00000000
        /*0040*/ 	.short	0x0004
        /*0042*/ 	.short	0x001c
        /*0044*/ 	.byte	0x00, 0xf0, 0x11, 0x00


	//----- nvinfo : EIATTR_KPARAM_INFO
	.align		4
.L_15:
        /*0048*/ 	.byte	0x04, 0x17
        /*004a*/ 	.short	(.L_17 - .L_16)
.L_16:
        /*004c*/ 	.word	0x00000000
        /*0050*/ 	.short	0x0003
        /*0052*/ 	.short	0x0018
        /*0054*/ 	.byte	0x00, 0xf0, 0x11, 0x00


	//----- nvinfo : EIATTR_KPARAM_INFO
	.align		4
.L_17:
        /*0058*/ 	.byte	0x04, 0x17
        /*005a*/ 	.short	(.L_19 - .L_18)
.L_18:
        /*005c*/ 	.word	0x00000000
        /*0060*/ 	.short	0x0002
        /*0062*/ 	.short	0x0010
        /*0064*/ 	.byte	0x00, 0xf5, 0x21, 0x00


	//----- nvinfo : EIATTR_KPARAM_INFO
	.align		4
.L_19:
        /*0068*/ 	.byte	0x04, 0x17
        /*006a*/ 	.short	(.L_21 - .L_20)
.L_20:
        /*006c*/ 	.word	0x00000000
        /*0070*/ 	.short	0x0001
        /*0072*/ 	.short	0x0008
        /*0074*/ 	.byte	0x00, 0xf5, 0x21, 0x00


	//----- nvinfo : EIATTR_KPARAM_INFO
	.align		4
.L_21:
        /*0078*/ 	.byte	0x04, 0x17
        /*007a*/ 	.short	(.L_23 - .L_22)
.L_22:
        /*007c*/ 	.word	0x00000000
        /*0080*/ 	.short	0x0000
        /*0082*/ 	.short	0x0000
        /*0084*/ 	.byte	0x00, 0xf5, 0x21, 0x00


	//----- nvinfo : EIATTR_SPARSE_MMA_MASK
	.align		4
.L_23:
        /*0088*/ 	.byte	0x03, 0x50
        /*008a*/ 	.short	0x0000


	//----- nvinfo : EIATTR_MAXREG_COUNT
	.align		4
        /*008c*/ 	.byte	0x03, 0x1b
        /*008e*/ 	.short	0x00ff


	//----- nvinfo : EIATTR_NUM_BARRIERS
	.align		4
        /*0090*/ 	.byte	0x02, 0x4c
        /*0092*/ 	.byte	0x01
	.zero		1


	//----- nvinfo : EIATTR_MERCURY_ISA_VERSION
	.align		4
        /*0094*/ 	.byte	0x03, 0x5f
        /*0096*/ 	.short	0x0101


	//----- nvinfo : EIATTR_VRC_CTA_INIT_COUNT
	.align		4
        /*0098*/ 	.byte	0x02, 0x4a
	.zero		1
	.zero		1


	//----- nvinfo : EIATTR_EXIT_INSTR_OFFSETS
	.align		4
        /*009c*/ 	.byte	0x04, 0x1c
        /*009e*/ 	.short	(.L_25 - .L_24)


	//   ....[0]....
.L_24:
        /*00a0*/ 	.word	0x000010a0


	//   ....[1]....
        /*00a4*/ 	.word	0x000010f0


	//----- nvinfo : EIATTR_CRS_STACK_SIZE
	.align		4
.L_25:
        /*00a8*/ 	.byte	0x04, 0x1e
        /*00aa*/ 	.short	(.L_27 - .L_26)
.L_26:
        /*00ac*/ 	.word	0x00000000


	//----- nvinfo : EIATTR_CBANK_PARAM_SIZE
	.align		4
.L_27:
        /*00b0*/ 	.byte	0x03, 0x19
        /*00b2*/ 	.short	0x002c


	//----- nvinfo : EIATTR_PARAM_CBANK
	.align		4
        /*00b4*/ 	.byte	0x04, 0x0a
        /*00b6*/ 	.short	(.L_29 - .L_28)
	.align		4
.L_28:
        /*00b8*/ 	.word	index@(.nv.constant0._Z17convolutionSharedPfS_S_iiiii)
        /*00bc*/ 	.short	0x0380
        /*00be*/ 	.short	0x002c


	//----- nvinfo : EIATTR_SW_WAR
	.align		4
.L_29:
        /*00c0*/ 	.byte	0x04, 0x36
        /*00c2*/ 	.short	(.L_31 - .L_30)
.L_30:
        /*00c4*/ 	.word	0x00000008
.L_31:


//--------------------- .nv.callgraph             --------------------------
	.section	.nv.callgraph,"",@"SHT_CUDA_CALLGRAPH"
	.align	4
	.sectionentsize	8
	.align		4
        /*0000*/ 	.word	0x00000000
	.align		4
        /*0004*/ 	.word	0xffffffff
	.align		4
        /*0008*/ 	.word	0x00000000
	.align		4
        /*000c*/ 	.word	0xfffffffe
	.align		4
        /*0010*/ 	.word	0x00000000
	.align		4
        /*0014*/ 	.word	0xfffffffd
	.align		4
        /*0018*/ 	.word	0x00000000
	.align		4
        /*001c*/ 	.word	0xfffffffc


//--------------------- .text._Z17convolutionSharedPfS_S_iiiii --------------------------
	.section	.text._Z17convolutionSharedPfS_S_iiiii,"ax",@progbits
	.align	128
        .global         _Z17convolutionSharedPfS_S_iiiii
        .type           _Z17convolutionSharedPfS_S_iiiii,@function
        .size           _Z17convolutionSharedPfS_S_iiiii,(.L_x_15 - _Z17convolutionSharedPfS_S_iiiii)
        .other          _Z17convolutionSharedPfS_S_iiiii,@"STO_CUDA_ENTRY STV_DEFAULT"
_Z17convolutionSharedPfS_S_iiiii:
.text._Z17convolutionSharedPfS_S_iiiii:
[----:B------:R-:W-:Y:S01]  /*0000*/  LDC R1, c[0x0][0x37c] ;  /* 0x0000df00ff017b82 */ /* 0x000fe20000000800 */
[----:B------:R-:W0:Y:S01]  /*0010*/  S2R R0, SR_TID.Y ;  /* 0x0000000000007919 */ /* 0x000e220000002200 */
[----:B------:R-:W1:Y:S01]  /*0020*/  LDCU UR4, c[0x0][0x3a4] ;  /* 0x00007480ff0477ac */ /* 0x000e620008000800 */
[----:B------:R-:W0:Y:S01]  /*0030*/  S2R R3, SR_TID.X ;  /* 0x0000000000037919 */ /* 0x000e220000002100 */
[----:B------:R-:W2:Y:S01]  /*0040*/  LDCU.64 UR12, c[0x0][0x358] ;  /* 0x00006b00ff0c77ac */ /* 0x000ea20008000a00 */
[----:B0-----:R-:W-:-:S04]  /*0050*/  VIMNMX.U32 R2, PT, PT, R0, R3, !PT ;  /* 0x0000000300027248 */ /* 0x001fc80007fe0000 */
[----:B-1----:R-:W-:-:S13]  /*0060*/  ISETP.GE.U32.AND P0, PT, R2, UR4, PT ;  /* 0x0000000402007c0c */ /* 0x002fda000bf06070 */
[----:B------:R-:W0:Y:S01]  /*0070*/  @!P0 LDC.64 R4, c[0x0][0x390] ;  /* 0x0000e400ff048b82 */ /* 0x000e220000000a00 */
[----:B------:R-:W-:Y:S01]  /*0080*/  @!P0 IMAD R7, R0, UR4, R3 ;  /* 0x0000000400078c24 */ /* 0x000fe2000f8e0203 */
[----:B------:R-:W-:Y:S01]  /*0090*/  @!P0 MOV R2, 0x400 ;  /* 0x0000040000028802 */ /* 0x000fe20000000f00 */
[----:B------:R-:W1:Y:S01]  /*00a0*/  S2R R9, SR_CTAID.Y ;  /* 0x0000000000097919 */ /* 0x000e620000002600 */
[----:B------:R-:W3:Y:S01]  /*00b0*/  LDCU UR4, c[0x0][0x3a0] ;  /* 0x00007400ff0477ac */ /* 0x000ee20008000800 */
[----:B0-----:R-:W-:-:S06]  /*00c0*/  @!P0 IMAD.WIDE.U32 R4, R7, 0x4, R4 ;  /* 0x0000000407048825 */ /* 0x001fcc00078e0004 */
[----:B--2---:R0:W2:Y:S01]  /*00d0*/  @!P0 LDG.E R4, desc[UR12][R4.64] ;  /* 0x0000000c04048981 */ /* 0x0040a2000c1e1900 */
[----:B---3--:R-:W-:Y:S01]  /*00e0*/  UISETP.GE.AND UP0, UPT, UR4, 0x1, UPT ;  /* 0x000000010400788c */ /* 0x008fe2000bf06270 */
[----:B------:R-:W3:Y:S01]  /*00f0*/  @!P0 S2R R7, SR_CgaCtaId ;  /* 0x0000000000078919 */ /* 0x000ee20000008800 */
[----:B------:R-:W0:Y:S01]  /*0100*/  S2R R6, SR_CTAID.X ;  /* 0x0000000000067919 */ /* 0x000e220000002500 */
[----:B---3--:R-:W-:Y:S02]  /*0110*/  @!P0 LEA R7, R7, R2, 0x18 ;  /* 0x0000000207078211 */ /* 0x008fe400078ec0ff */
[----:B0-----:R-:W-:-:S03]  /*0120*/  LEA R5, R6, R3, 0x4 ;  /* 0x0000000306057211 */ /* 0x001fc600078e20ff */
[----:B------:R-:W-:-:S05]  /*0130*/  @!P0 IMAD R2, R0, 0xc, R7 ;  /* 0x0000000c00028824 */ /* 0x000fca00078e0207 */
[----:B------:R-:W-:Y:S01]  /*0140*/  @!P0 LEA R7, R3, R2, 0x2 ;  /* 0x0000000203078211 */ /* 0x000fe200078e10ff */
[----:B-1----:R-:W-:-:S04]  /*0150*/  IMAD R2, R9, 0x10, R0 ;  /* 0x0000001009027824 */ /* 0x002fc800078e0200 */
[----:B--2---:R0:W-:Y:S01]  /*0160*/  @!P0 STS [R7], R4 ;  /* 0x0000000407008388 */ /* 0x0041e20000000800 */
[----:B------:R-:W-:Y:S06]  /*0170*/  @!P0 BAR.SYNC.DEFER_BLOCKING 0x0 ;  /* 0x0000000000008b1d */ /* 0x000fec0000010000 */
[----:B------:R-:W-:Y:S05]  /*0180*/  BRA.U !UP0, `(.L_x_0) ;  /* 0x0000000508e87547 */ /* 0x000fea000b800000 */
[----:B------:R-:W1:Y:S01]  /*0190*/  S2R R9, SR_CgaCtaId ;  /* 0x0000000000097919 */ /* 0x000e620000008800 */
[----:B------:R-:W0:Y:S01]  /*01a0*/  LDCU UR5, c[0x0][0x3a8] ;  /* 0x00007500ff0577ac */ /* 0x000e220008000800 */
[----:B------:R-:W-:Y:S01]  /*01b0*/  MOV R6, 0x400 ;  /* 0x0000040000067802 */ /* 0x000fe20000000f00 */
[----:B------:R-:W2:Y:S03]  /*01c0*/  LDCU.64 UR6, c[0x0][0x398] ;  /* 0x00007300ff0677ac */ /* 0x000ea60008000a00 */
[----:B------:R-:W-:Y:S01]  /*01d0*/  IADD3 R6, PT, PT, R6, 0x24, RZ ;  /* 0x0000002406067810 */ /* 0x000fe20007ffe0ff */
[----:B------:R-:W-:Y:S01]  /*01e0*/  UISETP.GE.U32.AND UP0, UPT, UR4, 0x8, UPT ;  /* 0x000000080400788c */ /* 0x000fe2000bf06070 */
[----:B0-----:R-:W-:Y:S02]  /*01f0*/  VIADD R4, R0, -UR5 ;  /* 0x8000000500047c36 */ /* 0x001fe40008000000 */
[----:B------:R-:W-:Y:S01]  /*0200*/  VIADD R7, R3, -UR5 ;  /* 0x8000000503077c36 */ /* 0x000fe20008000000 */
[----:B------:R-:W-:-:S02]  /*0210*/  ULOP3.LUT UR5, UR4, 0x7, URZ, 0xc0, !UPT ;  /* 0x0000000704057892 */ /* 0x000fc4000f8ec0ff */
[C---:B--2---:R-:W-:Y:S01]  /*0220*/  ISETP.GE.AND P0, PT, R4.reuse, UR6, PT ;  /* 0x0000000604007c0c */ /* 0x044fe2000bf06270 */
[C---:B------:R-:W-:Y:S01]  /*0230*/  IMAD R8, R4.reuse, UR7, R7 ;  /* 0x0000000704087c24 */ /* 0x040fe2000f8e0207 */
[C---:B------:R-:W-:Y:S01]  /*0240*/  ISETP.GE.AND P1, PT, R7.reuse, UR7, PT ;  /* 0x0000000707007c0c */ /* 0x040fe2000bf26270 */
[----:B------:R-:W-:Y:S01]  /*0250*/  UISETP.NE.AND UP1, UPT, UR5, URZ, UPT ;  /* 0x000000ff0500728c */ /* 0x000fe2000bf25270 */
[----:B------:R-:W-:Y:S01]  /*0260*/  ISETP.GT.AND P0, PT, R4, -0x1, !P0 ;  /* 0xffffffff0400780c */ /* 0x000fe20004704270 */
[----:B------:R-:W-:Y:S01]  /*0270*/  HFMA2 R4, -RZ, RZ, 0, 0 ;  /* 0x00000000ff047431 */ /* 0x000fe200000001ff */
[----:B------:R-:W-:Y:S02]  /*0280*/  ISETP.GT.AND P1, PT, R7, -0x1, !P1 ;  /* 0xffffffff0700780c */ /* 0x000fe40004f24270 */
[----:B-1----:R-:W-:Y:S02]  /*0290*/  LEA R9, R9, R6, 0x18 ;  /* 0x0000000609097211 */ /* 0x002fe400078ec0ff */
[----:B------:R-:W-:-:S03]  /*02a0*/  PLOP3.LUT P0, PT, P0, P1, PT, 0x80, 0x8 ;  /* 0x000000000008781c */ /* 0x000fc60000703070 */
[----:B------:R-:W-:Y:S02]  /*02b0*/  IMAD R6, R0, 0x48, R9 ;  /* 0x0000004800067824 */ /* 0x000fe400078e0209 */
[----:B------:R-:W-:Y:S02]  /*02c0*/  IMAD R9, R8, UR4, RZ ;  /* 0x0000000408097c24 */ /* 0x000fe4000f8e02ff */
[----:B------:R-:W-:Y:S01]  /*02d0*/  IMAD R7, R3, 0x4, R6 ;  /* 0x0000000403077824 */ /* 0x000fe200078e0206 */
[----:B------:R-:W-:Y:S06]  /*02e0*/  BRA.U !UP0, `(.L_x_1) ;  /* 0x00000001089c7547 */ /* 0x000fec000b800000 */
[----:B------:R-:W-:Y:S01]  /*02f0*/  ULOP3.LUT UR4, UR4, 0x7ffffff8, URZ, 0xc0, !UPT ;  /* 0x7ffffff804047892 */ /* 0x000fe2000f8ec0ff */
[----:B------:R-:W-:Y:S01]  /*0300*/  MOV R6, RZ ;  /* 0x000000ff00067202 */ /* 0x000fe20000000f00 */
[----:B------:R-:W0:Y:S04]  /*0310*/  LDCU.64 UR6, c[0x0][0x380] ;  /* 0x00007000ff0677ac */ /* 0x000e280008000a00 */
[----:B------:R-:W-:-:S07]  /*0320*/  IMAD.U32 R4, RZ, RZ, UR4 ;  /* 0x00000004ff047e24 */ /* 0x000fce000f8e00ff */
.L_x_2:
[----:B-1----:R-:W1:Y:S01]  /*0330*/  @P0 LDC.64 R12, c[0x0][0x380] ;  /* 0x0000e000ff0c0b82 */ /* 0x002e620000000a00 */
[CC--:B------:R-:W-:Y:S02]  /*0340*/  IADD3 R8, P1, PT, R9.reuse, R6.reuse, RZ ;  /* 0x0000000609087210 */ /* 0x0c0fe40007f3e0ff */
[C---:B------:R-:W-:Y:S02]  /*0350*/  @P0 IADD3 R11, PT, PT, R9.reuse, R6, RZ ;  /* 0x00000006090b0210 */ /* 0x040fe40007ffe0ff */
[----:B------:R-:W-:Y:S02]  /*0360*/  LEA.HI.X.SX32 R15, R9, RZ, 0x1, P1 ;  /* 0x000000ff090f7211 */ /* 0x000fe400008f0eff */
[----:B0-----:R-:W-:Y:S01]  /*0370*/  LEA R10, P1, R8, UR6, 0x2 ;  /* 0x00000006080a7c11 */ /* 0x001fe2000f8210ff */
[----:B-1----:R-:W-:-:S03]  /*0380*/  @P0 IMAD.WIDE R12, R11, 0x4, R12 ;  /* 0x000000040b0c0825 */ /* 0x002fc600078e020c */
[----:B------:R-:W-:-:S03]  /*0390*/  LEA.HI.X R11, R8, UR7, R15, 0x2, P1 ;  /* 0x00000007080b7c11 */ /* 0x000fc600088f140f */
[----:B------:R-:W2:Y:S04]  /*03a0*/  @P0 LDG.E R12, desc[UR12][R12.64] ;  /* 0x0000000c0c0c0981 */ /* 0x000ea8000c1e1900 */
[----:B------:R-:W3:Y:S04]  /*03b0*/  @P0 LDG.E R8, desc[UR12][R10.64+0x4] ;  /* 0x0000040c0a080981 */ /* 0x000ee8000c1e1900 */
[----:B------:R-:W4:Y:S04]  /*03c0*/  @P0 LDG.E R14, desc[UR12][R10.64+0x8] ;  /* 0x0000080c0a0e0981 */ /* 0x000f28000c1e1900 */
[----:B------:R-:W5:Y:S04]  /*03d0*/  @P0 LDG.E R15, desc[UR12][R10.64+0xc] ;  /* 0x00000c0c0a0f0981 */ /* 0x000f68000c1e1900 */
[----:B------:R-:W5:Y:S04]  /*03e0*/  @P0 LDG.E R16, desc[UR12][R10.64+0x10] ;  /* 0x0000100c0a100981 */ /* 0x000f68000c1e1900 */
[----:B------:R-:W5:Y:S04]  /*03f0*/  @P0 LDG.E R17, desc[UR12][R10.64+0x14] ;  /* 0x0000140c0a110981 */ /* 0x000f68000c1e1900 */
[----:B------:R-:W5:Y:S04]  /*0400*/  @P0 LDG.E R18, desc[UR12][R10.64+0x18] ;  /* 0x0000180c0a120981 */ /* 0x000f68000c1e1900 */
[----:B------:R-:W5:Y:S01]  /*0410*/  @P0 LDG.E R19, desc[UR12][R10.64+0x1c] ;  /* 0x00001c0c0a130981 */ /* 0x000f62000c1e1900 */
[----:B------:R-:W-:-:S02]  /*0420*/  IMAD R21, R6, 0x510, R7 ;  /* 0x0000051006157824 */ /* 0x000fc400078e0207 */
[----:B------:R-:W-:-:S03]  /*0430*/  VIADD R6, R6, 0x8 ;  /* 0x0000000806067836 */ /* 0x000fc60000000000 */
[----:B------:R1:W-:Y:S02]  /*0440*/  @!P0 STS [R21+0x510], RZ ;  /* 0x000510ff15008388 */ /* 0x0003e40000000800 */
[----:B------:R-:W-:Y:S02]  /*0450*/  ISETP.NE.AND P1, PT, R6, R4, PT ;  /* 0x000000040600720c */ /* 0x000fe40003f25270 */
[----:B------:R1:W-:Y:S04]  /*0460*/  @!P0 STS [R21+0xa20], RZ ;  /* 0x000a20ff15008388 */ /* 0x0003e80000000800 */
[----:B------:R1:W-:Y:S04]  /*0470*/  @!P0 STS [R21+0xf30], RZ ;  /* 0x000f30ff15008388 */ /* 0x0003e80000000800 */
[----:B------:R1:W-:Y:S04]  /*0480*/  @!P0 STS [R21+0x1440], RZ ;  /* 0x001440ff15008388 */ /* 0x0003e80000000800 */
[----:B------:R1:W-:Y:S04]  /*0490*/  @!P0 STS [R21+0x1950], RZ ;  /* 0x001950ff15008388 */ /* 0x0003e80000000800 */
[----:B------:R1:W-:Y:S04]  /*04a0*/  @!P0 STS [R21+0x1e60], RZ ;  /* 0x001e60ff15008388 */ /* 0x0003e80000000800 */
[----:B------:R1:W-:Y:S04]  /*04b0*/  @!P0 STS [R21+0x2370], RZ ;  /* 0x002370ff15008388 */ /* 0x0003e80000000800 */
[----:B--2---:R1:W-:Y:S04]  /*04c0*/  @P0 STS [R21], R12 ;  /* 0x0000000c15000388 */ /* 0x0043e80000000800 */
[----:B---3--:R1:W-:Y:S04]  /*04d0*/  @P0 STS [R21+0x510], R8 ;  /* 0x0005100815000388 */ /* 0x0083e80000000800 */
[----:B----4-:R1:W-:Y:S04]  /*04e0*/  @P0 STS [R21+0xa20], R14 ;  /* 0x000a200e15000388 */ /* 0x0103e80000000800 */
[----:B-----5:R1:W-:Y:S04]  /*04f0*/  @P0 STS [R21+0xf30], R15 ;  /* 0x000f300f15000388 */ /* 0x0203e80000000800 */
[----:B------:R1:W-:Y:S04]  /*0500*/  @P0 STS [R21+0x1440], R16 ;  /* 0x0014401015000388 */ /* 0x0003e80000000800 */
[----:B------:R1:W-:Y:S04]  /*0510*/  @P0 STS [R21+0x1950], R17 ;  /* 0x0019501115000388 */ /* 0x0003e80000000800 */
[----:B------:R1:W-:Y:S04]  /*0520*/  @P0 STS [R21+0x1e60], R18 ;  /* 0x001e601215000388 */ /* 0x0003e80000000800 */
[----:B------:R1:W-:Y:S04]  /*0530*/  @!P0 STS [R21], RZ ;  /* 0x000000ff15008388 */ /* 0x0003e80000000800 */
[----:B------:R1:W-:Y:S01]  /*0540*/  @P0 STS [R21+0x2370], R19 ;  /* 0x0023701315000388 */ /* 0x0003e20000000800 */
[----:B------:R-:W-:Y:S05]  /*0550*/  @P1 BRA `(.L_x_2) ;  /* 0xfffffffc00741947 */ /* 0x000fea000383ffff */
.L_x_1:
[----:B------:R-:W-:Y:S05]  /*0560*/  BRA.U !UP1, `(.L_x_0) ;  /* 0x0000000109f07547 */ /* 0x000fea000b800000 */
[----:B------:R-:W0:Y:S01]  /*0570*/  LDCU UR4, c[0x0][0x3a0] ;  /* 0x00007400ff0477ac */ /* 0x000e220008000800 */
[----:B------:R-:W-:Y:S02]  /*0580*/  UISETP.GE.U32.AND UP0, UPT, UR5, 0x4, UPT ;  /* 0x000000040500788c */ /* 0x000fe4000bf06070 */
[----:B0-----:R-:W-:-:S04]  /*0590*/  ULOP3.LUT UR6, UR4, 0x3, URZ, 0xc0, !UPT ;  /* 0x0000000304067892 */ /* 0x001fc8000f8ec0ff */
[----:B------:R-:W-:-:S03]  /*05a0*/  UISETP.NE.AND UP1, UPT, UR6, URZ, UPT ;  /* 0x000000ff0600728c */ /* 0x000fc6000bf25270 */
[----:B------:R-:W-:Y:S08]  /*05b0*/  BRA.U !UP0, `(.L_x_3) ;  /* 0x0000000108587547 */ /* 0x000ff0000b800000 */
[----:B-1----:R-:W0:Y:S01]  /*05c0*/  @P0 LDC.64 R12, c[0x0][0x380] ;  /* 0x0000e000ff0c0b82 */ /* 0x002e220000000a00 */
[----:B------:R-:W1:Y:S01]  /*05d0*/  LDCU.64 UR8, c[0x0][0x380] ;  /* 0x00007000ff0877ac */ /* 0x000e620008000a00 */
[CC--:B------:R-:W-:Y:S02]  /*05e0*/  IADD3 R6, P1, PT, R9.reuse, R4.reuse, RZ ;  /* 0x0000000409067210 */ /* 0x0c0fe40007f3e0ff */
[C---:B------:R-:W-:Y:S02]  /*05f0*/  @P0 IADD3 R11, PT, PT, R9.reuse, R4, RZ ;  /* 0x00000004090b0210 */ /* 0x040fe40007ffe0ff */
[----:B------:R-:W-:Y:S02]  /*0600*/  LEA.HI.X.SX32 R15, R9, RZ, 0x1, P1 ;  /* 0x000000ff090f7211 */ /* 0x000fe400008f0eff */
[----:B-1----:R-:W-:Y:S01]  /*0610*/  LEA R10, P1, R6, UR8, 0x2 ;  /* 0x00000008060a7c11 */ /* 0x002fe2000f8210ff */
[----:B0-----:R-:W-:-:S03]  /*0620*/  @P0 IMAD.WIDE R12, R11, 0x4, R12 ;  /* 0x000000040b0c0825 */ /* 0x001fc600078e020c */
[----:B------:R-:W-:-:S03]  /*0630*/  LEA.HI.X R11, R6, UR9, R15, 0x2, P1 ;  /* 0x00000009060b7c11 */ /* 0x000fc600088f140f */
[----:B------:R-:W2:Y:S04]  /*0640*/  @P0 LDG.E R12, desc[UR12][R12.64] ;  /* 0x0000000c0c0c0981 */ /* 0x000ea8000c1e1900 */
[----:B------:R-:W3:Y:S04]  /*0650*/  @P0 LDG.E R6, desc[UR12][R10.64+0x4] ;  /* 0x0000040c0a060981 */ /* 0x000ee8000c1e1900 */
[----:B------:R-:W4:Y:S04]  /*0660*/  @P0 LDG.E R8, desc[UR12][R10.64+0x8] ;  /* 0x0000080c0a080981 */ /* 0x000f28000c1e1900 */
[----:B------:R-:W5:Y:S01]  /*0670*/  @P0 LDG.E R14, desc[UR12][R10.64+0xc] ;  /* 0x00000c0c0a0e0981 */ /* 0x000f62000c1e1900 */
[----:B------:R-:W-:-:S02]  /*0680*/  IMAD R15, R4, 0x510, R7 ;  /* 0x00000510040f7824 */ /* 0x000fc400078e0207 */
[----:B------:R-:W-:-:S03]  /*0690*/  VIADD R4, R4, 0x4 ;  /* 0x0000000404047836 */ /* 0x000fc60000000000 */
[----:B------:R0:W-:Y:S04]  /*06a0*/  @!P0 STS [R15], RZ ;  /* 0x000000ff0f008388 */ /* 0x0001e80000000800 */
[----:B------:R0:W-:Y:S04]  /*06b0*/  @!P0 STS [R15+0x510], RZ ;  /* 0x000510ff0f008388 */ /* 0x0001e80000000800 */
[----:B------:R0:W-:Y:S04]  /*06c0*/  @!P0 STS [R15+0xa20], RZ ;  /* 0x000a20ff0f008388 */ /* 0x0001e80000000800 */
[----:B------:R0:W-:Y:S04]  /*06d0*/  @!P0 STS [R15+0xf30], RZ ;  /* 0x000f30ff0f008388 */ /* 0x0001e80000000800 */
[----:B--2---:R0:W-:Y:S04]  /*06e0*/  @P0 STS [R15], R12 ;  /* 0x0000000c0f000388 */ /* 0x0041e80000000800 */
[----:B---3--:R0:W-:Y:S04]  /*06f0*/  @P0 STS [R15+0x510], R6 ;  /* 0x000510060f000388 */ /* 0x0081e80000000800 */
[----:B----4-:R0:W-:Y:S04]  /*0700*/  @P0 STS [R15+0xa20], R8 ;  /* 0x000a20080f000388 */ /* 0x0101e80000000800 */
[----:B-----5:R0:W-:Y:S02]  /*0710*/  @P0 STS [R15+0xf30], R14 ;  /* 0x000f300e0f000388 */ /* 0x0201e40000000800 */
.L_x_3:
[----:B------:R-:W-:Y:S05]  /*0720*/  BRA.U !UP1, `(.L_x_0) ;  /* 0x0000000109807547 */ /* 0x000fea000b800000 */
[----:B------:R-:W-:Y:S02]  /*0730*/  UISETP.NE.AND UP0, UPT, UR6, 0x1, UPT ;  /* 0x000000010600788c */ /* 0x000fe4000bf05270 */
[----:B------:R-:W-:-:S04]  /*0740*/  ULOP3.LUT UR4, UR4, 0x1, URZ, 0xc0, !UPT ;  /* 0x0000000104047892 */ /* 0x000fc8000f8ec0ff */
[----:B------:R-:W-:-:S03]  /*0750*/  UISETP.NE.U32.AND UP1, UPT, UR4, 0x1, UPT ;  /* 0x000000010400788c */ /* 0x000fc6000bf25070 */
[----:B------:R-:W-:Y:S08]  /*0760*/  BRA.U !UP0, `(.L_x_4) ;  /* 0x0000000108407547 */ /* 0x000ff0000b800000 */
[----:B01----:R-:W0:Y:S01]  /*0770*/  @P0 LDC.64 R14, c[0x0][0x380] ;  /* 0x0000e000ff0e0b82 */ /* 0x003e220000000a00 */
[CC--:B------:R-:W-:Y:S02]  /*0780*/  @P0 IADD3 R6, P1, PT, R9.reuse, R4.reuse, RZ ;  /* 0x0000000409060210 */ /* 0x0c0fe40007f3e0ff */
[C---:B------:R-:W-:Y:S02]  /*0790*/  @P0 IADD3 R11, PT, PT, R9.reuse, R4, RZ ;  /* 0x00000004090b0210 */ /* 0x040fe40007ffe0ff */
[----:B------:R-:W-:-:S03]  /*07a0*/  @P0 LEA.HI.X.SX32 R8, R9, RZ, 0x1, P1 ;  /* 0x000000ff09080211 */ /* 0x000fc600008f0eff */
[----:B------:R-:W1:Y:S01]  /*07b0*/  @P0 LDC.64 R12, c[0x0][0x380] ;  /* 0x0000e000ff0c0b82 */ /* 0x000e620000000a00 */
[----:B0-----:R-:W-:Y:S01]  /*07c0*/  @P0 LEA R10, P1, R6, R14, 0x2 ;  /* 0x0000000e060a0211 */ /* 0x001fe200078210ff */
[----:B-1----:R-:W-:-:S03]  /*07d0*/  @P0 IMAD.WIDE R12, R11, 0x4, R12 ;  /* 0x000000040b0c0825 */ /* 0x002fc600078e020c */
[----:B------:R-:W-:-:S03]  /*07e0*/  @P0 LEA.HI.X R11, R6, R15, R8, 0x2, P1 ;  /* 0x0000000f060b0211 */ /* 0x000fc600008f1408 */
[----:B------:R-:W2:Y:S04]  /*07f0*/  @P0 LDG.E R12, desc[UR12][R12.64] ;  /* 0x0000000c0c0c0981 */ /* 0x000ea8000c1e1900 */
[----:B------:R-:W3:Y:S01]  /*0800*/  @P0 LDG.E R10, desc[UR12][R10.64+0x4] ;  /* 0x0000040c0a0a0981 */ /* 0x000ee2000c1e1900 */
[C---:B------:R-:W-:Y:S02]  /*0810*/  IMAD R15, R4.reuse, 0x510, R7 ;  /* 0x00000510040f7824 */ /* 0x040fe400078e0207 */
[----:B------:R-:W-:-:S03]  /*0820*/  VIADD R4, R4, 0x2 ;  /* 0x0000000204047836 */ /* 0x000fc60000000000 */
[----:B------:R4:W-:Y:S04]  /*0830*/  @!P0 STS [R15], RZ ;  /* 0x000000ff0f008388 */ /* 0x0009e80000000800 */
[----:B------:R4:W-:Y:S04]  /*0840*/  @!P0 STS [R15+0x510], RZ ;  /* 0x000510ff0f008388 */ /* 0x0009e80000000800 */
[----:B--2---:R4:W-:Y:S04]  /*0850*/  @P0 STS [R15], R12 ;  /* 0x0000000c0f000388 */ /* 0x0049e80000000800 */
[----:B---3--:R4:W-:Y:S02]  /*0860*/  @P0 STS [R15+0x510], R10 ;  /* 0x0005100a0f000388 */ /* 0x0089e40000000800 */
.L_x_4:
[----:B------:R-:W-:Y:S05]  /*0870*/  BRA.U UP1, `(.L_x_0) ;  /* 0x00000001012c7547 */ /* 0x000fea000b800000 */
[----:B0-----:R-:W-:Y:S01]  /*0880*/  @!P0 IMAD R6, R4, 0x510, R7 ;  /* 0x0000051004068824 */ /* 0x001fe200078e0207 */
[----:B------:R-:W-:Y:S04]  /*0890*/  BSSY.RECONVERGENT B0, `(.L_x_0) ;  /* 0x0000009000007945 */ /* 0x000fe80003800200 */
[----:B------:R0:W-:Y:S01]  /*08a0*/  @!P0 STS [R6], RZ ;  /* 0x000000ff06008388 */ /* 0x0001e20000000800 */
[----:B------:R-:W-:Y:S05]  /*08b0*/  @!P0 BRA `(.L_x_5) ;  /* 0x0000000000188947 */ /* 0x000fea0003800000 */
[----:B----4-:R-:W1:Y:S01]  /*08c0*/  LDC.64 R10, c[0x0][0x380] ;  /* 0x0000e000ff0a7b82 */ /* 0x010e620000000a00 */
[----:B------:R-:W-:-:S05]  /*08d0*/  IADD3 R9, PT, PT, R9, R4, RZ ;  /* 0x0000000409097210 */ /* 0x000fca0007ffe0ff */
[----:B-1----:R-:W-:-:S06]  /*08e0*/  IMAD.WIDE R8, R9, 0x4, R10 ;  /* 0x0000000409087825 */ /* 0x002fcc00078e020a */
[----:B------:R-:W2:Y:S01]  /*08f0*/  LDG.E R8, desc[UR12][R8.64] ;  /* 0x0000000c08087981 */ /* 0x000ea2000c1e1900 */
[----:B------:R-:W-:-:S05]  /*0900*/  IMAD R7, R4, 0x510, R7 ;  /* 0x0000051004077824 */ /* 0x000fca00078e0207 */
[----:B--2---:R2:W-:Y:S02]  /*0910*/  STS [R7], R8 ;  /* 0x0000000807007388 */ /* 0x0045e40000000800 */
.L_x_5:
[----:B------:R-:W-:Y:S05]  /*0920*/  BSYNC.RECONVERGENT B0 ;  /* 0x0000000000007941 */ /* 0x000fea0003800200 */
.L_x_0:
[----:B------:R-:W3:Y:S01]  /*0930*/  LDCU UR5, c[0x0][0x3a0] ;  /* 0x00007400ff0577ac */ /* 0x000ee20008000800 */
[----:B------:R-:W-:Y:S05]  /*0940*/  WARPSYNC.ALL ;  /* 0x0000000000007948 */ /* 0x000fea0003800000 */
[----:B------:R-:W5:Y:S01]  /*0950*/  LDCU UR4, c[0x0][0x3a8] ;  /* 0x00007500ff0477ac */ /* 0x000f620008000800 */
[----:B0-----:R-:W-:Y:S01]  /*0960*/  IMAD.MOV.U32 R4, RZ, RZ, RZ ;  /* 0x000000ffff047224 */ /* 0x001fe200078e00ff */
[----:B---3--:R-:W-:-:S04]  /*0970*/  UISETP.GE.AND UP0, UPT, UR5, 0x1, UPT ;  /* 0x000000010500788c */ /* 0x008fc8000bf06270 */
[----:B-----5:R-:W-:Y:S01]  /*0980*/  UISETP.LT.OR UP0, UPT, UR4, URZ, !UP0 ;  /* 0x000000ff0400728c */ /* 0x020fe2000c701670 */
[----:B------:R-:W-:Y:S08]  /*0990*/  BAR.SYNC.DEFER_BLOCKING 0x0 ;  /* 0x0000000000007b1d */ /* 0x000ff00000010000 */
[----:B------:R-:W-:Y:S05]  /*09a0*/  BRA.U UP0, `(.L_x_6) ;  /* 0x0000000500b07547 */ /* 0x000fea000b800000 */
[----:B------:R-:W-:Y:S01]  /*09b0*/  USHF.L.U32 UR4, UR4, 0x1, URZ ;  /* 0x0000000104047899 */ /* 0x000fe200080006ff */
[----:B------:R-:W-:Y:S01]  /*09c0*/  MOV R4, RZ ;  /* 0x000000ff00047202 */ /* 0x000fe20000000f00 */
[----:B------:R-:W-:Y:S02]  /*09d0*/  ULOP3.LUT UR14, UR5, 0x7, URZ, 0xc0, !UPT ;  /* 0x00000007050e7892 */ /* 0x000fe4000f8ec0ff */
[----:B------:R-:W-:Y:S02]  /*09e0*/  ULOP3.LUT UR15, UR5, 0x3, URZ, 0xc0, !UPT ;  /* 0x00000003050f7892 */ /* 0x000fe4000f8ec0ff */
[----:B------:R-:W-:Y:S02]  /*09f0*/  ULOP3.LUT UR10, UR5, 0x7ffffff8, URZ, 0xc0, !UPT ;  /* 0x7ffffff8050a7892 */ /* 0x000fe4000f8ec0ff */
[----:B------:R-:W-:Y:S02]  /*0a00*/  UISETP.LT.AND UP0, UPT, URZ, UR4, UPT ;  /* 0x00000004ff00728c */ /* 0x000fe4000bf01270 */
[----:B------:R-:W-:-:S02]  /*0a10*/  UIADD3 UR5, UPT, UPT, UR14, -0x1, URZ ;  /* 0xffffffff0e057890 */ /* 0x000fc4000fffe0ff */
[----:B------:R-:W-:Y:S02]  /*0a20*/  USEL UR6, URZ, UR4, !UP0 ;  /* 0x00000004ff067287 */ /* 0x000fe4000c000000 */
[----:B------:R-:W-:Y:S02]  /*0a30*/  UIADD3 UR8, UPT, UPT, -UR10, URZ, URZ ;  /* 0x000000ff0a087290 */ /* 0x000fe4000fffe1ff */
[----:B------:R-:W-:Y:S01]  /*0a40*/  UISETP.GE.U32.AND UP1, UPT, UR5, 0x3, UPT ;  /* 0x000000030500788c */ /* 0x000fe2000bf26070 */
[----:B------:R-:W-:-:S10]  /*0a50*/  UMOV UR4, URZ ;  /* 0x000000ff00047c82 */ /* 0x000fd40008000000 */
.L_x_13:
[----:B------:R-:W0:Y:S01]  /*0a60*/  S2UR UR9, SR_CgaCtaId ;  /* 0x00000000000979c3 */ /* 0x000e220000008800 */
[----:B------:R-:W-:Y:S01]  /*0a70*/  UMOV UR5, 0x400 ;  /* 0x0000040000057882 */ /* 0x000fe20000000000 */
[----:B-1----:R-:W-:Y:S01]  /*0a80*/  IADD3 R14, PT, PT, R3, UR4, RZ ;  /* 0x00000004030e7c10 */ /* 0x002fe2000fffe0ff */
[----:B------:R-:W-:Y:S02]  /*0a90*/  UIADD3 UR7, UPT, UPT, UR5, 0x24, URZ ;  /* 0x0000002405077890 */ /* 0x000fe4000fffe0ff */
[----:B------:R-:W-:Y:S02]  /*0aa0*/  UISETP.NE.AND UP2, UPT, UR4, UR6, UPT ;  /* 0x000000060400728c */ /* 0x000fe4000bf45270 */
[----:B0-----:R-:W-:Y:S02]  /*0ab0*/  ULEA UR7, UR9, UR7, 0x18 ;  /* 0x0000000709077291 */ /* 0x001fe4000f8ec0ff */
[----:B------:R-:W-:-:S04]  /*0ac0*/  ULEA UR5, UR9, UR5, 0x18 ;  /* 0x0000000509057291 */ /* 0x000fc8000f8ec0ff */
[----:B--2---:R-:W-:Y:S01]  /*0ad0*/  LEA R7, R14, UR7, 0x2 ;  /* 0x000000070e077c11 */ /* 0x004fe2000f8e10ff */
[----:B------:R-:W-:Y:S02]  /*0ae0*/  ULEA UR9, UR4, UR5, 0x2 ;  /* 0x0000000504097291 */ /* 0x000fe4000f8e10ff */
[----:B------:R-:W-:Y:S02]  /*0af0*/  UIADD3 UR4, UPT, UPT, UR4, 0x1, URZ ;  /* 0x0000000104047890 */ /* 0x000fe4000fffe0ff */
[----:B------:R-:W-:Y:S01]  /*0b00*/  VIADD R6, R7, 0x1440 ;  /* 0x0000144007067836 */ /* 0x000fe20000000000 */
[----:B------:R-:W-:-:S09]  /*0b10*/  UMOV UR5, URZ ;  /* 0x000000ff00057c82 */ /* 0x000fd20008000000 */
.L_x_12:
[----:B------:R-:W0:Y:S01]  /*0b20*/  LDCU UR16, c[0x0][0x3a0] ;  /* 0x00007400ff1077ac */ /* 0x000e220008000800 */
[----:B----4-:R-:W-:Y:S01]  /*0b30*/  IADD3 R12, PT, PT, R0, UR5, RZ ;  /* 0x00000005000c7c10 */ /* 0x010fe2000fffe0ff */
[----:B------:R-:W-:Y:S01]  /*0b40*/  HFMA2 R8, -RZ, RZ, 0, 0 ;  /* 0x00000000ff087431 */ /* 0x000fe200000001ff */
[----:B------:R-:W1:Y:S01]  /*0b50*/  LDCU.64 UR18, c[0x0][0x398] ;  /* 0x00007300ff1277ac */ /* 0x000e620008000a00 */
[----:B------:R-:W-:Y:S01]  /*0b60*/  UMOV UR7, UR5 ;  /* 0x0000000500077c82 */ /* 0x000fe20008000000 */
[----:B------:R-:W-:Y:S02]  /*0b70*/  UIMAD UR11, UR5, 0xc, UR9 ;  /* 0x0000000c050b78a4 */ /* 0x000fe4000f8e0209 */
[----:B------:R-:W-:Y:S02]  /*0b80*/  UIADD3 UR5, UPT, UPT, UR5, 0x1, URZ ;  /* 0x0000000105057890 */ /* 0x000fe4000fffe0ff */
[----:B------:R-:W-:Y:S02]  /*0b90*/  UISETP.NE.AND UP0, UPT, UR7, UR6, UPT ;  /* 0x000000060700728c */ /* 0x000fe4000bf05270 */
[----:B0-----:R-:W-:Y:S01]  /*0ba0*/  UISETP.GE.U32.AND UP3, UPT, UR16, 0x8, UPT ;  /* 0x000000081000788c */ /* 0x001fe2000bf66070 */
[----:B-1----:R-:W-:-:S04]  /*0bb0*/  ISETP.GE.AND P0, PT, R14, UR19, PT ;  /* 0x000000130e007c0c */ /* 0x002fc8000bf06270 */
[----:B------:R-:W-:-:S04]  /*0bc0*/  ISETP.GE.OR P0, PT, R12, UR18, P0 ;  /* 0x000000120c007c0c */ /* 0x000fc80008706670 */
[----:B------:R-:W-:Y:S09]  /*0bd0*/  BRA.U !UP3, `(.L_x_7) ;  /* 0x000000010b7c7547 */ /* 0x000ff2000b800000 */
[----:B------:R-:W-:Y:S01]  /*0be0*/  IMAD R8, R12, 0x48, R6 ;  /* 0x000000480c087824 */ /* 0x000fe200078e0206 */
[----:B------:R-:W-:-:S06]  /*0bf0*/  UMOV UR7, UR8 ;  /* 0x0000000800077c82 */ /* 0x000fcc0008000000 */
.L_x_8:
[----:B------:R-:W-:Y:S01]  /*0c00*/  @!P0 LDS R9, [R8+-0x1440] ;  /* 0xffebc00008098984 */ /* 0x000fe20000000800 */
[----:B------:R-:W-:-:S03]  /*0c10*/  UIADD3 UR7, UPT, UPT, UR7, 0x8, URZ ;  /* 0x0000000807077890 */ /* 0x000fc6000fffe0ff */
[----:B------:R-:W0:Y:S01]  /*0c20*/  @!P0 LDS R10, [UR11] ;  /* 0x0000000bff0a8984 */ /* 0x000e220008000800 */
[----:B------:R-:W-:-:S03]  /*0c30*/  UISETP.NE.AND UP3, UPT, UR7, URZ, UPT ;  /* 0x000000ff0700728c */ /* 0x000fc6000bf65270 */
[----:B------:R-:W-:Y:S04]  /*0c40*/  @!P0 LDS R11, [R8+-0xf30] ;  /* 0xfff0d000080b8984 */ /* 0x000fe80000000800 */
[----:B------:R-:W1:Y:S04]  /*0c50*/  @!P0 LDS R25, [UR11] ;  /* 0x0000000bff198984 */ /* 0x000e680008000800 */
[----:B------:R-:W-:Y:S04]  /*0c60*/  @!P0 LDS R13, [R8+-0xa20] ;  /* 0xfff5e000080d8984 */ /* 0x000fe80000000800 */
[----:B------:R-:W2:Y:S04]  /*0c70*/  @!P0 LDS R27, [UR11] ;  /* 0x0000000bff1b8984 */ /* 0x000ea80008000800 */
[----:B------:R-:W-:Y:S04]  /*0c80*/  @!P0 LDS R15, [R8+-0x510] ;  /* 0xfffaf000080f8984 */ /* 0x000fe80000000800 */
[----:B------:R-:W3:Y:S04]  /*0c90*/  @!P0 LDS R29, [UR11] ;  /* 0x0000000bff1d8984 */ /* 0x000ee80008000800 */
[----:B------:R-:W-:Y:S04]  /*0ca0*/  @!P0 LDS R17, [R8] ;  /* 0x0000000008118984 */ /* 0x000fe80000000800 */
[----:B------:R-:W4:Y:S04]  /*0cb0*/  @!P0 LDS R16, [UR11] ;  /* 0x0000000bff108984 */ /* 0x000f280008000800 */
[----:B------:R-:W-:Y:S04]  /*0cc0*/  @!P0 LDS R19, [R8+0x510] ;  /* 0x0005100008138984 */ /* 0x000fe80000000800 */
[----:B------:R-:W5:Y:S01]  /*0cd0*/  @!P0 LDS R18, [UR11] ;  /* 0x0000000bff128984 */ /* 0x000f620008000800 */
[----:B0-----:R-:W-:-:S03]  /*0ce0*/  @!P0 FFMA R4, R9, R10, R4 ;  /* 0x0000000a09048223 */ /* 0x001fc60000000004 */
[----:B------:R-:W-:Y:S04]  /*0cf0*/  @!P0 LDS R21, [R8+0xa20] ;  /* 0x000a200008158984 */ /* 0x000fe80000000800 */
[----:B------:R-:W0:Y:S01]  /*0d00*/  @!P0 LDS R20, [UR11] ;  /* 0x0000000bff148984 */ /* 0x000e220008000800 */
[----:B-1----:R-:W-:-:S03]  /*0d10*/  @!P0 FFMA R4, R25, R11, R4 ;  /* 0x0000000b19048223 */ /* 0x002fc60000000004 */
[----:B------:R1:W-:Y:S04]  /*0d20*/  @!P0 LDS R23, [R8+0xf30] ;  /* 0x000f300008178984 */ /* 0x0003e80000000800 */
[----:B------:R-:W0:Y:S01]  /*0d30*/  @!P0 LDS R22, [UR11] ;  /* 0x0000000bff168984 */ /* 0x000e220008000800 */
[----:B--2---:R-:W-:Y:S01]  /*0d40*/  @!P0 FFMA R4, R27, R13, R4 ;  /* 0x0000000d1b048223 */ /* 0x004fe20000000004 */
[----:B-1----:R-:W-:-:S03]  /*0d50*/  VIADD R8, R8, 0x2880 ;  /* 0x0000288008087836 */ /* 0x002fc60000000000 */
[----:B---3--:R-:W-:-:S04]  /*0d60*/  @!P0 FFMA R4, R29, R15, R4 ;  /* 0x0000000f1d048223 */ /* 0x008fc80000000004 */
[----:B----4-:R-:W-:-:S04]  /*0d70*/  @!P0 FFMA R4, R16, R17, R4 ;  /* 0x0000001110048223 */ /* 0x010fc80000000004 */
[----:B-----5:R-:W-:-:S04]  /*0d80*/  @!P0 FFMA R4, R18, R19, R4 ;  /* 0x0000001312048223 */ /* 0x020fc80000000004 */
[----:B0-----:R-:W-:-:S04]  /*0d90*/  @!P0 FFMA R4, R20, R21, R4 ;  /* 0x0000001514048223 */ /* 0x001fc80000000004 */
[----:B------:R-:W-:Y:S01]  /*0da0*/  @!P0 FFMA R4, R22, R23, R4 ;  /* 0x0000001716048223 */ /* 0x000fe20000000004 */
[----:B------:R-:W-:Y:S06]  /*0db0*/  BRA.U UP3, `(.L_x_8) ;  /* 0xfffffffd03907547 */ /* 0x000fec000b83ffff */
[----:B------:R-:W-:-:S07]  /*0dc0*/  MOV R8, UR10 ;  /* 0x0000000a00087c02 */ /* 0x000fce0008000f00 */
.L_x_7:
[----:B------:R-:W-:-:S09]  /*0dd0*/  UISETP.NE.AND UP3, UPT, UR14, URZ, UPT ;  /* 0x000000ff0e00728c */ /* 0x000fd2000bf65270 */
[----:B------:R-:W-:Y:S05]  /*0de0*/  BRA.U !UP3, `(.L_x_9) ;  /* 0x000000010b987547 */ /* 0x000fea000b800000 */
[----:B------:R-:W-:Y:S01]  /*0df0*/  IMAD R17, R12, 0x48, R7 ;  /* 0x000000480c117824 */ /* 0x000fe200078e0207 */
[----:B------:R-:W-:Y:S01]  /*0e00*/  UISETP.NE.AND UP3, UPT, UR15, URZ, UPT ;  /* 0x000000ff0f00728c */ /* 0x000fe2000bf65270 */
[----:B------:R-:W-:Y:S10]  /*0e10*/  BRA.U !UP1, `(.L_x_10) ;  /* 0x0000000109387547 */ /* 0x000ff4000b800000 */
[C---:B------:R-:W-:Y:S01]  /*0e20*/  IMAD R10, R8.reuse, 0x510, R17 ;  /* 0x00000510080a7824 */ /* 0x040fe200078e0211 */
[----:B------:R-:W-:Y:S01]  /*0e30*/  @!P0 LDS R19, [UR11] ;  /* 0x0000000bff138984 */ /* 0x000fe20008000800 */
[----:B------:R-:W-:-:S03]  /*0e40*/  IADD3 R8, PT, PT, R8, 0x4, RZ ;  /* 0x0000000408087810 */ /* 0x000fc60007ffe0ff */
[----:B------:R-:W0:Y:S04]  /*0e50*/  @!P0 LDS R9, [R10] ;  /* 0x000000000a098984 */ /* 0x000e280000000800 */
[----:B------:R-:W-:Y:S04]  /*0e60*/  @!P0 LDS R21, [UR11] ;  /* 0x0000000bff158984 */ /* 0x000fe80008000800 */
[----:B------:R-:W1:Y:S04]  /*0e70*/  @!P0 LDS R11, [R10+0x510] ;  /* 0x000510000a0b8984 */ /* 0x000e680000000800 */
[----:B------:R-:W-:Y:S04]  /*0e80*/  @!P0 LDS R23, [UR11] ;  /* 0x0000000bff178984 */ /* 0x000fe80008000800 */
[----:B------:R-:W2:Y:S04]  /*0e90*/  @!P0 LDS R13, [R10+0xa20] ;  /* 0x000a20000a0d8984 */ /* 0x000ea80000000800 */
[----:B------:R-:W-:Y:S04]  /*0ea0*/  @!P0 LDS R25, [UR11] ;  /* 0x0000000bff198984 */ /* 0x000fe80008000800 */
[----:B------:R-:W3:Y:S01]  /*0eb0*/  @!P0 LDS R15, [R10+0xf30] ;  /* 0x000f30000a0f8984 */ /* 0x000ee20000000800 */
[----:B0-----:R-:W-:-:S04]  /*0ec0*/  @!P0 FFMA R4, R19, R9, R4 ;  /* 0x0000000913048223 */ /* 0x001fc80000000004 */
[----:B-1----:R-:W-:-:S04]  /*0ed0*/  @!P0 FFMA R4, R21, R11, R4 ;  /* 0x0000000b15048223 */ /* 0x002fc80000000004 */
[----:B--2---:R-:W-:-:S04]  /*0ee0*/  @!P0 FFMA R4, R23, R13, R4 ;  /* 0x0000000d17048223 */ /* 0x004fc80000000004 */
[----:B---3--:R-:W-:-:S07]  /*0ef0*/  @!P0 FFMA R4, R25, R15, R4 ;  /* 0x0000000f19048223 */ /* 0x008fce0000000004 */
.L_x_10:
[----:B------:R-:W-:Y:S05]  /*0f00*/  BRA.U !UP3, `(.L_x_9) ;  /* 0x000000010b507547 */ /* 0x000fea000b800000 */
[----:B------:R-:W0:Y:S01]  /*0f10*/  LDC R9, c[0x0][0x3a0] ;  /* 0x0000e800ff097b82 */ /* 0x000e220000000800 */
[----:B------:R-:W-:Y:S01]  /*0f20*/  UISETP.NE.AND UP3, UPT, UR15, 0x1, UPT ;  /* 0x000000010f00788c */ /* 0x000fe2000bf65270 */
[----:B0-----:R-:W-:Y:S01]  /*0f30*/  LOP3.LUT P2, RZ, R9, 0x1, RZ, 0xc0, !PT ;  /* 0x0000000109ff7812 */ /* 0x001fe2000784c0ff */
[----:B------:R-:W-:-:S03]  /*0f40*/  IMAD.MOV.U32 R9, RZ, RZ, R4 ;  /* 0x000000ffff097224 */ /* 0x000fc600078e0004 */
[----:B------:R-:W-:-:S04]  /*0f50*/  PLOP3.LUT P1, PT, P2, P0, PT, 0x8f, 0xf8 ;  /* 0x0000000000f8781c */ /* 0x000fc80001721177 */
[----:B------:R-:W-:Y:S09]  /*0f60*/  BRA.U !UP3, `(.L_x_11) ;  /* 0x000000010b247547 */ /* 0x000ff2000b800000 */
[C---:B------:R-:W-:Y:S01]  /*0f70*/  IMAD R10, R8.reuse, 0x510, R17 ;  /* 0x00000510080a7824 */ /* 0x040fe200078e0211 */
[----:B------:R-:W-:Y:S01]  /*0f80*/  @!P0 LDS R13, [UR11] ;  /* 0x0000000bff0d8984 */ /* 0x000fe20008000800 */
[----:B------:R-:W-:-:S03]  /*0f90*/  IADD3 R8, PT, PT, R8, 0x2, RZ ;  /* 0x0000000208087810 */ /* 0x000fc60007ffe0ff */
[----:B------:R-:W0:Y:S04]  /*0fa0*/  @!P0 LDS R9, [R10] ;  /* 0x000000000a098984 */ /* 0x000e280000000800 */
[----:B------:R-:W-:Y:S04]  /*0fb0*/  @!P0 LDS R15, [UR11] ;  /* 0x0000000bff0f8984 */ /* 0x000fe80008000800 */
[----:B------:R-:W1:Y:S01]  /*0fc0*/  @!P0 LDS R11, [R10+0x510] ;  /* 0x000510000a0b8984 */ /* 0x000e620000000800 */
[----:B0-----:R-:W-:-:S04]  /*0fd0*/  @!P0 FFMA R4, R13, R9, R4 ;  /* 0x000000090d048223 */ /* 0x001fc80000000004 */
[----:B-1----:R-:W-:-:S05]  /*0fe0*/  @!P0 FFMA R4, R15, R11, R4 ;  /* 0x0000000b0f048223 */ /* 0x002fca0000000004 */
[----:B------:R-:W-:-:S07]  /*0ff0*/  MOV R9, R4 ;  /* 0x0000000400097202 */ /* 0x000fce0000000f00 */
.L_x_11:
[----:B------:R-:W-:Y:S01]  /*1000*/  @!P1 IMAD R8, R8, 0x510, R17 ;  /* 0x0000051008089824 */ /* 0x000fe200078e0211 */
[----:B------:R-:W-:Y:S01]  /*1010*/  @!P1 LDS R10, [UR11] ;  /* 0x0000000bff0a9984 */ /* 0x000fe20008000800 */
[----:B------:R-:W-:-:S04]  /*1020*/  FSEL R4, R4, R9, !P2 ;  /* 0x0000000904047208 */ /* 0x000fc80005000000 */
[----:B------:R-:W0:Y:S02]  /*1030*/  @!P1 LDS R8, [R8] ;  /* 0x0000000008089984 */ /* 0x000e240000000800 */
[----:B0-----:R-:W-:-:S07]  /*1040*/  @!P1 FFMA R4, R10, R8, R9 ;  /* 0x000000080a049223 */ /* 0x001fce0000000009 */
.L_x_9:
[----:B------:R-:W-:Y:S05]  /*1050*/  BRA.U UP0, `(.L_x_12) ;  /* 0xfffffff900b07547 */ /* 0x000fea000b83ffff */
[----:B------:R-:W-:Y:S05]  /*1060*/  BRA.U UP2, `(.L_x_13) ;  /* 0xfffffff9027c7547 */ /* 0x000fea000b83ffff */
.L_x_6:
[----:B------:R-:W0:Y:S02]  /*1070*/  LDCU.64 UR4, c[0x0][0x398] ;  /* 0x00007300ff0477ac */ /* 0x000e240008000a00 */
[----:B0-----:R-:W-:-:S04]  /*1080*/  ISETP.GE.AND P0, PT, R5, UR5, PT ;  /* 0x0000000505007c0c */ /* 0x001fc8000bf06270 */
[----:B------:R-:W-:-:S13]  /*1090*/  ISETP.GE.OR P0, PT, R2, UR4, P0 ;  /* 0x0000000402007c0c */ /* 0x000fda0008706670 */
[----:B------:R-:W-:Y:S05]  /*10a0*/  @P0 EXIT ;  /* 0x000000000000094d */ /* 0x000fea0003800000 */
[----:B--2---:R-:W0:Y:S01]  /*10b0*/  LDC.64 R6, c[0x0][0x388] ;  /* 0x0000e200ff067b82 */ /* 0x004e220000000a00 */
[----:B------:R-:W-:-:S04]  /*10c0*/  IMAD R3, R2, UR5, R5 ;  /* 0x0000000502037c24 */ /* 0x000fc8000f8e0205 */
[----:B0-----:R-:W-:-:S05]  /*10d0*/  IMAD.WIDE R2, R3, 0x4, R6 ;  /* 0x0000000403027825 */ /* 0x001fca00078e0206 */
[----:B------:R-:W-:Y:S01]  /*10e0*/  STG.E desc[UR12][R2.64], R4 ;  /* 0x0000000402007986 */ /* 0x000fe2000c10190c */
[----:B------:R-:W-:Y:S05]  /*10f0*/  EXIT ;  /* 0x000000000000794d */ /* 0x000fea0003800000 */
.L_x_14:
[----:B------:R-:W-:-:S00]  /*1100*/  BRA `(.L_x_14) ;  /* 0xfffffffc00fc7947 */ /* 0x000fc0000383ffff */
[----:B------:R-:W-:-:S00]  /*1110*/  NOP ;  /* 0x0000000000007918 */ /* 0x000fc00000000000 */
        /* <DEDUP_REMOVED lines=14> */
.L_x_15:


//--------------------- .nv.shared._Z17convolutionSharedPfS_S_iiiii --------------------------
	.section	.nv.shared._Z17convolutionSharedPfS_S_iiiii,"aw",@nobits
	.sectionflags	@""
	.align	4
.nv.shared._Z17convolutionSharedPfS_S_iiiii:
	.zero		4948


//--------------------- .nv.shared.reserved.0     --------------------------
	.section	.nv.shared.reserved.0,"aw",@nobits
	.weak		__nv_reservedSMEM_offset_0_alias
	.size		__nv_reservedSMEM_offset_0_alias, 0, 64
	.other		__nv_reservedSMEM_offset_0_alias,@"STO_CUDA_RESERVED_SHARED STV_DEFAULT"
__nv_reservedSMEM_offset_0_alias:
	.zero		0
	.zero		64


//--------------------- .nv.constant0._Z17convolutionSharedPfS_S_iiiii --------------------------
	.section	.nv.constant0._Z17convolutionSharedPfS_S_iiiii,"a",@progbits
	.sectionflags	@""
	.align	4
.nv.constant0._Z17convolutionSharedPfS_S_iiiii:
	.zero		940


//--------------------- SYMBOLS --------------------------

	.type		.nv.reservedSmem.offset0,@object
	.size		.nv.reservedSmem.offset0,0x4
	.type		.nv.reservedSmem.cap,@object
	.size		.nv.reservedSmem.cap,0x4
